	.headerflags	@"EF_CUDA_TEXMODE_UNIFIED EF_CUDA_64BIT_ADDRESS EF_CUDA_ACCELERATORS EF_CUDA_SM90 EF_CUDA_VIRTUAL_SM(EF_CUDA_SM90)"
	.elftype	@"ET_EXEC"


//--------------------- .nv.info                  --------------------------
	.section	.nv.info,"",@"SHT_CUDA_INFO"
	.align	4


	//----- nvinfo : EIATTR_REGCOUNT
	.align		4
        /*0000*/ 	.byte	0x04, 0x2f
        /*0002*/ 	.short	(.L_3 - .L_2)
	.align		4
.L_2:
        /*0004*/ 	.word	index@(triton_poi_fused__native_batch_norm_legit_no_training_add_relu_9)
        /*0008*/ 	.word	0x00000037


	//----- nvinfo : EIATTR_MIN_STACK_SIZE
	.align		4
.L_3:
        /*000c*/ 	.byte	0x04, 0x12
        /*000e*/ 	.short	(.L_5 - .L_4)
	.align		4
.L_4:
        /*0010*/ 	.word	index@(triton_poi_fused__native_batch_norm_legit_no_training_add_relu_9)
        /*0014*/ 	.word	0x00000000


	//----- nvinfo : EIATTR_FRAME_SIZE
	.align		4
.L_5:
        /*0018*/ 	.byte	0x04, 0x11
        /*001a*/ 	.short	(.L_7 - .L_6)
	.align		4
.L_6:
        /*001c*/ 	.word	index@(triton_poi_fused__native_batch_norm_legit_no_training_add_relu_9)
        /*0020*/ 	.word	0x00000000


	//----- nvinfo : EIATTR_MIN_STACK_SIZE
	.align		4
.L_7:
        /*0024*/ 	.byte	0x04, 0x12
        /*0026*/ 	.short	(.L_9 - .L_8)
	.align		4
.L_8:
        /*0028*/ 	.word	index@(triton_poi_fused__native_batch_norm_legit_no_training_add_relu_9)
        /*002c*/ 	.word	0x00000000
.L_9:


//--------------------- .nv.info.triton_poi_fused__native_batch_norm_legit_no_training_add_relu_9 --------------------------
	.section	.nv.info.triton_poi_fused__native_batch_norm_legit_no_training_add_relu_9,"",@"SHT_CUDA_INFO"
	.sectionflags	@""
	.align	4


	//----- nvinfo : EIATTR_CUDA_API_VERSION
	.align		4
        /*0000*/ 	.byte	0x04, 0x37
        /*0002*/ 	.short	(.L_11 - .L_10)
.L_10:
        /*0004*/ 	.word	0x0000007c


	//----- nvinfo : EIATTR_KPARAM_INFO
	.align		4
.L_11:
        /*0008*/ 	.byte	0x04, 0x17
        /*000a*/ 	.short	(.L_13 - .L_12)
.L_12:
        /*000c*/ 	.word	0x00000000
        /*0010*/ 	.short	0x0009
        /*0012*/ 	.short	0x0044
        /*0014*/ 	.byte	0x00, 0xf0, 0x11, 0x00


	//----- nvinfo : EIATTR_KPARAM_INFO
	.align		4
.L_13:
        /*0018*/ 	.byte	0x04, 0x17
        /*001a*/ 	.short	(.L_15 - .L_14)
.L_14:
        /*001c*/ 	.word	0x00000000
        /*0020*/ 	.short	0x0008
        /*0022*/ 	.short	0x0040
        /*0024*/ 	.byte	0x00, 0xf0, 0x11, 0x00


	//----- nvinfo : EIATTR_KPARAM_INFO
	.align		4
.L_15:
        /*0028*/ 	.byte	0x04, 0x17
        /*002a*/ 	.short	(.L_17 - .L_16)
.L_16:
        /*002c*/ 	.word	0x00000000
        /*0030*/ 	.short	0x0007
        /*0032*/ 	.short	0x0038
        /*0034*/ 	.byte	0x00, 0xf4, 0x21, 0x00


	//----- nvinfo : EIATTR_KPARAM_INFO
	.align		4
.L_17:
        /*0038*/ 	.byte	0x04, 0x17
        /*003a*/ 	.short	(.L_19 - .L_18)
.L_18:
        /*003c*/ 	.word	0x00000000
        /*0040*/ 	.short	0x0006
        /*0042*/ 	.short	0x0030
        /*0044*/ 	.byte	0x00, 0xf4, 0x21, 0x00


	//----- nvinfo : EIATTR_KPARAM_INFO
	.align		4
.L_19:
        /*0048*/ 	.byte	0x04, 0x17
        /*004a*/ 	.short	(.L_21 - .L_20)
.L_20:
        /*004c*/ 	.word	0x00000000
        /*0050*/ 	.short	0x0005
        /*0052*/ 	.short	0x0028
        /*0054*/ 	.byte	0x00, 0xf4, 0x21, 0x00


	//----- nvinfo : EIATTR_KPARAM_INFO
	.align		4
.L_21:
        /*0058*/ 	.byte	0x04, 0x17
        /*005a*/ 	.short	(.L_23 - .L_22)
.L_22:
        /*005c*/ 	.word	0x00000000
        /*0060*/ 	.short	0x0004
        /*0062*/ 	.short	0x0020
        /*0064*/ 	.byte	0x00, 0xf4, 0x21, 0x00


	//----- nvinfo : EIATTR_KPARAM_INFO
	.align		4
.L_23:
        /*0068*/ 	.byte	0x04, 0x17
        /*006a*/ 	.short	(.L_25 - .L_24)
.L_24:
        /*006c*/ 	.word	0x00000000
        /*0070*/ 	.short	0x0003
        /*0072*/ 	.short	0x0018
        /*0074*/ 	.byte	0x00, 0xf4, 0x21, 0x00


	//----- nvinfo : EIATTR_KPARAM_INFO
	.align		4
.L_25:
        /*0078*/ 	.byte	0x04, 0x17
        /*007a*/ 	.short	(.L_27 - .L_26)
.L_26:
        /*007c*/ 	.word	0x00000000
        /*0080*/ 	.short	0x0002
        /*0082*/ 	.short	0x0010
        /*0084*/ 	.byte	0x00, 0xf4, 0x21, 0x00


	//----- nvinfo : EIATTR_KPARAM_INFO
	.align		4
.L_27:
        /*0088*/ 	.byte	0x04, 0x17
        /*008a*/ 	.short	(.L_29 - .L_28)
.L_28:
        /*008c*/ 	.word	0x00000000
        /*0090*/ 	.short	0x0001
        /*0092*/ 	.short	0x0008
        /*0094*/ 	.byte	0x00, 0xf4, 0x21, 0x00


	//----- nvinfo : EIATTR_KPARAM_INFO
	.align		4
.L_29:
        /*0098*/ 	.byte	0x04, 0x17
        /*009a*/ 	.short	(.L_31 - .L_30)
.L_30:
        /*009c*/ 	.word	0x00000000
        /*00a0*/ 	.short	0x0000
        /*00a2*/ 	.short	0x0000
        /*00a4*/ 	.byte	0x00, 0xf4, 0x21, 0x00


	//----- nvinfo : EIATTR_SPARSE_MMA_MASK
	.align		4
.L_31:
        /*00a8*/ 	.byte	0x03, 0x50
        /*00aa*/ 	.short	0x0000


	//----- nvinfo : EIATTR_MAXREG_COUNT
	.align		4
        /*00ac*/ 	.byte	0x03, 0x1b
        /*00ae*/ 	.short	0x00ff


	//----- nvinfo : EIATTR_EXIT_INSTR_OFFSETS
	.align		4
        /*00b0*/ 	.byte	0x04, 0x1c
        /*00b2*/ 	.short	(.L_33 - .L_32)


	//   ....[0]....
.L_32:
        /*00b4*/ 	.word	0x00001880


	//   ....[1]....
        /*00b8*/ 	.word	0x000018c0


	//----- nvinfo : EIATTR_REQNTID
	.align		4
.L_33:
        /*00bc*/ 	.byte	0x04, 0x10
        /*00be*/ 	.short	(.L_35 - .L_34)
.L_34:
        /*00c0*/ 	.word	0x00000100
        /*00c4*/ 	.word	0x00000001
        /*00c8*/ 	.word	0x00000001


	//----- nvinfo : EIATTR_CBANK_PARAM_SIZE
	.align		4
.L_35:
        /*00cc*/ 	.byte	0x03, 0x19
        /*00ce*/ 	.short	0x0048


	//----- nvinfo : EIATTR_PARAM_CBANK
	.align		4
        /*00d0*/ 	.byte	0x04, 0x0a
        /*00d2*/ 	.short	(.L_37 - .L_36)
	.align		4
.L_36:
        /*00d4*/ 	.word	index@(.nv.constant0.triton_poi_fused__native_batch_norm_legit_no_training_add_relu_9)
        /*00d8*/ 	.short	0x0210
        /*00da*/ 	.short	0x0048


	//----- nvinfo : EIATTR_SW_WAR
	.align		4
.L_37:
        /*00dc*/ 	.byte	0x04, 0x36
        /*00de*/ 	.short	(.L_39 - .L_38)
.L_38:
        /*00e0*/ 	.word	0x00000008
.L_39:


//--------------------- .nv.callgraph             --------------------------
	.section	.nv.callgraph,"",@"SHT_CUDA_CALLGRAPH"
	.align	4
	.sectionentsize	8
	.align		4
        /*0000*/ 	.word	0x00000000
	.align		4
        /*0004*/ 	.word	0xffffffff
	.align		4
        /*0008*/ 	.word	0x00000000
	.align		4
        /*000c*/ 	.word	0xfffffffe
	.align		4
        /*0010*/ 	.word	0x00000000
	.align		4
        /*0014*/ 	.word	0xfffffffd
	.align		4
        /*0018*/ 	.word	0x00000000
	.align		4
        /*001c*/ 	.word	0xfffffffc


//--------------------- .nv.constant4             --------------------------
	.section	.nv.constant4,"a",@progbits
	.align	8
	.align		8
.nv.constant4:
        /*0000*/ 	.dword	_$_str
	.align		8
        /*0008*/ 	.dword	_$_str_$_2


//--------------------- .text.triton_poi_fused__native_batch_norm_legit_no_training_add_relu_9 --------------------------
	.section	.text.triton_poi_fused__native_batch_norm_legit_no_training_add_relu_9,"ax",@progbits
	.sectionflags	@"SHF_BARRIERS=1"
	.align	128
        .global         triton_poi_fused__native_batch_norm_legit_no_training_add_relu_9
        .type           triton_poi_fused__native_batch_norm_legit_no_training_add_relu_9,@function
        .size           triton_poi_fused__native_batch_norm_legit_no_training_add_relu_9,(.L_x_1 - triton_poi_fused__native_batch_norm_legit_no_training_add_relu_9)
        .other          triton_poi_fused__native_batch_norm_legit_no_training_add_relu_9,@"STO_CUDA_ENTRY STV_DEFAULT"
triton_poi_fused__native_batch_norm_legit_no_training_add_relu_9:
.text.triton_poi_fused__native_batch_norm_legit_no_training_add_relu_9:
[----:B------:R-:W0:Y:S01]  /*0000*/  LDC R1, c[0x0][0x28] ;  /* 0x00000a00ff017b82 */ /* 0x000e220000000800 */
[----:B------:R-:W1:Y:S07]  /*0010*/  S2R R38, SR_CTAID.Y ;  /* 0x0000000000267919 */ /* 0x000e6e0000002600 */
[----:B------:R-:W2:Y:S01]  /*0020*/  LDC.64 R26, c[0x0][0x210] ;  /* 0x00008400ff1a7b82 */ /* 0x000ea20000000a00 */
[----:B------:R-:W-:Y:S02]  /*0030*/  CS2R R8, SRZ ;  /* 0x0000000000087805 */ /* 0x000fe4000001ff00 */
[----:B------:R-:W-:Y:S01]  /*0040*/  CS2R R10, SRZ ;  /* 0x00000000000a7805 */ /* 0x000fe2000001ff00 */
[----:B------:R-:W3:Y:S01]  /*0050*/  S2R R3, SR_TID.X ;  /* 0x0000000000037919 */ /* 0x000ee20000002100 */
[----:B------:R-:W-:-:S02]  /*0060*/  CS2R R16, SRZ ;  /* 0x0000000000107805 */ /* 0x000fc4000001ff00 */
[----:B------:R-:W-:Y:S02]  /*0070*/  CS2R R18, SRZ ;  /* 0x0000000000127805 */ /* 0x000fe4000001ff00 */
[----:B------:R-:W-:Y:S01]  /*0080*/  CS2R R20, SRZ ;  /* 0x0000000000147805 */ /* 0x000fe2000001ff00 */
[----:B------:R-:W4:Y:S01]  /*0090*/  S2R R24, SR_CTAID.X ;  /* 0x0000000000187919 */ /* 0x000f220000002500 */
[----:B------:R-:W5:Y:S01]  /*00a0*/  LDC.64 R28, c[0x0][0x218] ;  /* 0x00008600ff1c7b82 */ /* 0x000f620000000a00 */
[----:B------:R-:W-:Y:S02]  /*00b0*/  CS2R R22, SRZ ;  /* 0x0000000000167805 */ /* 0x000fe4000001ff00 */
[----:B------:R-:W-:Y:S02]  /*00c0*/  CS2R R6, SRZ ;  /* 0x0000000000067805 */ /* 0x000fe4000001ff00 */
[----:B------:R-:W-:Y:S02]  /*00d0*/  CS2R R12, SRZ ;  /* 0x00000000000c7805 */ /* 0x000fe4000001ff00 */
[----:B------:R-:W-:Y:S01]  /*00e0*/  CS2R R14, SRZ ;  /* 0x00000000000e7805 */ /* 0x000fe2000001ff00 */
[----:B------:R-:W-:Y:S01]  /*00f0*/  ULDC.64 UR6, c[0x0][0x208] ;  /* 0x0000820000067ab9 */ /* 0x000fe20000000a00 */
[----:B------:R-:W2:Y:S01]  /*0100*/  LDC.64 R50, c[0x0][0x220] ;  /* 0x00008800ff327b82 */ /* 0x000ea20000000a00 */
[----:B------:R-:W-:-:S02]  /*0110*/  CS2R R32, SRZ ;  /* 0x0000000000207805 */ /* 0x000fc4000001ff00 */
[----:B------:R-:W-:-:S05]  /*0120*/  CS2R R34, SRZ ;  /* 0x0000000000227805 */ /* 0x000fca000001ff00 */
[----:B------:R-:W2:Y:S01]  /*0130*/  LDC.64 R46, c[0x0][0x230] ;  /* 0x00008c00ff2e7b82 */ /* 0x000ea20000000a00 */
[----:B-1----:R-:W-:Y:S02]  /*0140*/  IMAD.SHL.U32 R38, R38, 0x40, RZ ;  /* 0x0000004026267824 */ /* 0x002fe400078e00ff */
[----:B---3--:R-:W-:Y:S01]  /*0150*/  IMAD.SHL.U32 R37, R3, 0x4, RZ ;  /* 0x0000000403257824 */ /* 0x008fe200078e00ff */
[----:B------:R-:W-:Y:S01]  /*0160*/  SHF.R.U32.HI R41, RZ, 0x4, R3 ;  /* 0x00000004ff297819 */ /* 0x000fe20000011603 */
[----:B----4-:R-:W-:-:S03]  /*0170*/  IMAD.SHL.U32 R24, R24, 0x40, RZ ;  /* 0x0000004018187824 */ /* 0x010fc600078e00ff */
[----:B------:R-:W-:Y:S02]  /*0180*/  LOP3.LUT R25, R38, 0x3c, R37, 0xf8, !PT ;  /* 0x0000003c26197812 */ /* 0x000fe400078ef825 */
[----:B------:R-:W-:Y:S02]  /*0190*/  SGXT.U32 R41, R41, 0x4 ;  /* 0x000000042929781a */ /* 0x000fe40000000000 */
[----:B------:R-:W-:Y:S02]  /*01a0*/  SHF.R.S32.HI R0, RZ, 0x1f, R25 ;  /* 0x0000001fff007819 */ /* 0x000fe40000011419 */
[----:B------:R-:W-:Y:S02]  /*01b0*/  ISETP.GE.AND P0, PT, R25, 0x100, PT ;  /* 0x000001001900780c */ /* 0x000fe40003f06270 */
[----:B------:R-:W-:Y:S02]  /*01c0*/  LEA.HI R0, R0, R25, RZ, 0x6 ;  /* 0x0000001900007211 */ /* 0x000fe400078f30ff */
[----:B------:R-:W-:-:S02]  /*01d0*/  LOP3.LUT R36, R24, R41, RZ, 0xfc, !PT ;  /* 0x0000002918247212 */ /* 0x000fc400078efcff */
[C---:B------:R-:W-:Y:S01]  /*01e0*/  LOP3.LUT R2, R0.reuse, 0xffffffc0, RZ, 0xc0, !PT ;  /* 0xffffffc000027812 */ /* 0x040fe200078ec0ff */
[----:B------:R-:W-:Y:S01]  /*01f0*/  IMAD.SHL.U32 R0, R0, 0x1000, RZ ;  /* 0x0000100000007824 */ /* 0x000fe200078e00ff */
[----:B------:R-:W-:-:S03]  /*0200*/  LOP3.LUT R3, R24, 0x20, R41, 0xfe, !PT ;  /* 0x0000002018037812 */ /* 0x000fc600078efe29 */
[----:B------:R-:W-:Y:S01]  /*0210*/  IMAD.IADD R25, R25, 0x1, -R2 ;  /* 0x0000000119197824 */ /* 0x000fe200078e0a02 */
[----:B------:R-:W-:Y:S02]  /*0220*/  LOP3.LUT R0, R0, 0xfffc0000, RZ, 0xc0, !PT ;  /* 0xfffc000000007812 */ /* 0x000fe400078ec0ff */
[----:B------:R-:W-:Y:S01]  /*0230*/  LOP3.LUT R2, R24, 0x10, R41, 0xfe, !PT ;  /* 0x0000001018027812 */ /* 0x000fe200078efe29 */
[----:B-----5:R-:W-:-:S04]  /*0240*/  IMAD.WIDE R28, R25, 0x4, R28 ;  /* 0x00000004191c7825 */ /* 0x020fc800078e021c */
[C---:B------:R-:W-:Y:S01]  /*0250*/  IMAD.IADD R5, R25.reuse, 0x1, R0 ;  /* 0x0000000119057824 */ /* 0x040fe200078e0200 */
[----:B------:R-:W-:Y:S01]  /*0260*/  LOP3.LUT R0, R24, 0x30, R41, 0xfe, !PT ;  /* 0x0000003018007812 */ /* 0x000fe200078efe29 */
[----:B0-2---:R-:W-:Y:S01]  /*0270*/  IMAD.WIDE R50, R25, 0x4, R50 ;  /* 0x0000000419327825 */ /* 0x005fe200078e0232 */
[----:B------:R0:W2:Y:S02]  /*0280*/  @!P0 LDG.E.EL.128 R16, desc[UR6][R28.64] ;  /* 0x000000061c108981 */ /* 0x0000a4000c2e1d00 */
[----:B------:R-:W-:Y:S01]  /*0290*/  LEA R36, R36, R5, 0x6 ;  /* 0x0000000524247211 */ /* 0x000fe200078e30ff */
[--C-:B------:R-:W-:Y:S01]  /*02a0*/  IMAD R2, R2, 0x40, R5.reuse ;  /* 0x0000004002027824 */ /* 0x100fe200078e0205 */
[----:B------:R-:W3:Y:S01]  /*02b0*/  @!P0 LDG.E.EL.128 R32, desc[UR6][R50.64] ;  /* 0x0000000632208981 */ /* 0x000ee2000c2e1d00 */
[--C-:B------:R-:W-:Y:S02]  /*02c0*/  IMAD R3, R3, 0x40, R5.reuse ;  /* 0x0000004003037824 */ /* 0x100fe400078e0205 */
[----:B------:R-:W-:Y:S01]  /*02d0*/  IMAD R0, R0, 0x40, R5 ;  /* 0x0000004000007824 */ /* 0x000fe200078e0205 */
[----:B------:R-:W-:Y:S01]  /*02e0*/  CS2R R4, SRZ ;  /* 0x0000000000047805 */ /* 0x000fe2000001ff00 */
[----:B------:R-:W-:-:S04]  /*02f0*/  IMAD.WIDE R42, R2, 0x4, R26 ;  /* 0x00000004022a7825 */ /* 0x000fc800078e021a */
[--C-:B------:R-:W-:Y:S01]  /*0300*/  IMAD.WIDE R44, R36, 0x4, R26.reuse ;  /* 0x00000004242c7825 */ /* 0x100fe200078e021a */
[----:B------:R-:W2:Y:S03]  /*0310*/  @!P0 LDG.E.EL.128 R8, desc[UR6][R42.64] ;  /* 0x000000062a088981 */ /* 0x000ea6000c2e1d00 */
[--C-:B------:R-:W-:Y:S01]  /*0320*/  IMAD.WIDE R30, R3, 0x4, R26.reuse ;  /* 0x00000004031e7825 */ /* 0x100fe200078e021a */
[----:B------:R-:W4:Y:S03]  /*0330*/  @!P0 LDG.E.EL.128 R20, desc[UR6][R44.64] ;  /* 0x000000062c148981 */ /* 0x000f26000c2e1d00 */
[----:B------:R-:W-:Y:S01]  /*0340*/  IMAD.WIDE R48, R0, 0x4, R26 ;  /* 0x0000000400307825 */ /* 0x000fe200078e021a */
[----:B------:R1:W5:Y:S01]  /*0350*/  @!P0 LDG.E.EL.128 R4, desc[UR6][R30.64] ;  /* 0x000000061e048981 */ /* 0x000362000c2e1d00 */
[----:B------:R-:W1:Y:S03]  /*0360*/  LDC.64 R26, c[0x0][0x228] ;  /* 0x00008a00ff1a7b82 */ /* 0x000e660000000a00 */
[----:B------:R-:W5:Y:S01]  /*0370*/  @!P0 LDG.E.EL.128 R12, desc[UR6][R48.64] ;  /* 0x00000006300c8981 */ /* 0x000f62000c2e1d00 */
[----:B0-----:R-:W-:-:S02]  /*0380*/  CS2R R28, SRZ ;  /* 0x00000000001c7805 */ /* 0x001fc4000001ff00 */
[----:B-1----:R-:W-:Y:S02]  /*0390*/  CS2R R30, SRZ ;  /* 0x00000000001e7805 */ /* 0x002fe4000001ff00 */
[----:B------:R-:W-:Y:S01]  /*03a0*/  LOP3.LUT R37, R24, 0x3c, R37, 0xf8, !PT ;  /* 0x0000003c18257812 */ /* 0x000fe200078ef825 */
[----:B------:R-:W-:-:S04]  /*03b0*/  IMAD.WIDE R46, R25, 0x4, R46 ;  /* 0x00000004192e7825 */ /* 0x000fc800078e022e */
[----:B------:R-:W-:Y:S01]  /*03c0*/  IMAD.WIDE R26, R25, 0x4, R26 ;  /* 0x00000004191a7825 */ /* 0x000fe200078e021a */
[----:B------:R-:W-:-:S04]  /*03d0*/  CS2R R24, SRZ ;  /* 0x0000000000187805 */ /* 0x000fc8000001ff00 */
[----:B------:R0:W5:Y:S02]  /*03e0*/  @!P0 LDG.E.EL.128 R28, desc[UR6][R26.64] ;  /* 0x000000061a1c8981 */ /* 0x000164000c2e1d00 */
[----:B0-----:R-:W-:-:S06]  /*03f0*/  CS2R R26, SRZ ;  /* 0x00000000001a7805 */ /* 0x001fcc000001ff00 */
[----:B------:R-:W5:Y:S01]  /*0400*/  @!P0 LDG.E.EL.128 R24, desc[UR6][R46.64] ;  /* 0x000000062e188981 */ /* 0x000f62000c2e1d00 */
[----:B------:R-:W-:Y:S02]  /*0410*/  LOP3.LUT R44, R38, R41, RZ, 0xfc, !PT ;  /* 0x00000029262c7212 */ /* 0x000fe400078efcff */
[----:B------:R-:W-:Y:S02]  /*0420*/  LOP3.LUT R43, R38, 0x10, R41, 0xfe, !PT ;  /* 0x00000010262b7812 */ /* 0x000fe400078efe29 */
[----:B------:R-:W-:Y:S02]  /*0430*/  LOP3.LUT R39, R38, 0x20, R41, 0xfe, !PT ;  /* 0x0000002026277812 */ /* 0x000fe400078efe29 */
[----:B------:R-:W-:Y:S02]  /*0440*/  LOP3.LUT R38, R38, 0x30, R41, 0xfe, !PT ;  /* 0x0000003026267812 */ /* 0x000fe400078efe29 */
[----:B------:R-:W-:Y:S01]  /*0450*/  ISETP.GE.AND P4, PT, R44, 0x100, PT ;  /* 0x000001002c00780c */ /* 0x000fe20003f86270 */
[----:B------:R-:W0:Y:S01]  /*0460*/  S2UR UR5, SR_CgaCtaId ;  /* 0x00000000000579c3 */ /* 0x000e220000008800 */
[----:B------:R-:W-:-:S02]  /*0470*/  UMOV UR4, 0x400 ;  /* 0x0000040000047882 */ /* 0x000fc40000000000 */
[----:B0-----:R-:W-:Y:S01]  /*0480*/  UPRMT UR4, UR5, 0x654, UR4 ;  /* 0x0000065405047896 */ /* 0x001fe20008000004 */
[----:B---3--:R-:W-:Y:S01]  /*0490*/  FADD R33, R33, 9.9999997473787516356e-06 ;  /* 0x3727c5ac21217421 */ /* 0x008fe20000000000 */
[----:B--2---:R-:W-:Y:S01]  /*04a0*/  FADD R42, -R16, R8 ;  /* 0x00000008102a7221 */ /* 0x004fe20000000100 */
[C---:B------:R-:W-:Y:S01]  /*04b0*/  FADD R9, -R17.reuse, R9 ;  /* 0x0000000911097221 */ /* 0x040fe20000000100 */
[C---:B----4-:R-:W-:Y:S01]  /*04c0*/  FADD R8, -R17.reuse, R21 ;  /* 0x0000001511087221 */ /* 0x050fe20000000100 */
[C---:B-----5:R-:W-:Y:S01]  /*04d0*/  FADD R5, -R17.reuse, R5 ;  /* 0x0000000511057221 */ /* 0x060fe20000000100 */
[----:B------:R-:W-:Y:S01]  /*04e0*/  FADD R13, -R17, R13 ;  /* 0x0000000d110d7221 */ /* 0x000fe20000000100 */
[----:B------:R-:W-:Y:S01]  /*04f0*/  FADD R17, R32, 9.9999997473787516356e-06 ;  /* 0x3727c5ac20117421 */ /* 0x000fe20000000000 */
[----:B------:R-:W-:Y:S02]  /*0500*/  FADD R41, -R16, R20 ;  /* 0x0000001410297221 */ /* 0x000fe40000000100 */
[----:B------:R-:W0:Y:S08]  /*0510*/  MUFU.SQRT R20, R33 ;  /* 0x0000002100147308 */ /* 0x000e300000002000 */
[----:B------:R-:W1:Y:S01]  /*0520*/  MUFU.SQRT R17, R17 ;  /* 0x0000001100117308 */ /* 0x000e620000002000 */
[----:B------:R-:W-:-:S04]  /*0530*/  SHF.R.S32.HI R21, RZ, 0x1f, R44 ;  /* 0x0000001fff157819 */ /* 0x000fc8000001142c */
[----:B------:R-:W-:Y:S02]  /*0540*/  LEA.HI R32, R21, R44, RZ, 0x6 ;  /* 0x0000002c15207211 */ /* 0x000fe400078f30ff */
[C---:B0-----:R-:W-:Y:S02]  /*0550*/  FSETP.GT.AND P2, PT, R20.reuse, 8.50705917302346158658e+37, PT ;  /* 0x7e8000001400780b */ /* 0x041fe40003f44000 */
[C---:B-1----:R-:W-:Y:S02]  /*0560*/  FSETP.GT.AND P1, PT, R17.reuse, 8.50705917302346158658e+37, PT ;  /* 0x7e8000001100780b */ /* 0x042fe40003f24000 */
[----:B------:R-:W-:Y:S02]  /*0570*/  FSETP.GEU.AND P5, PT, R17, 1.175494350822287508e-38, PT ;  /* 0x008000001100780b */ /* 0x000fe40003fae000 */
[----:B------:R-:W-:Y:S02]  /*0580*/  FSETP.GEU.AND P3, PT, R20, 1.175494350822287508e-38, PT ;  /* 0x008000001400780b */ /* 0x000fe40003f6e000 */
[----:B------:R-:W-:Y:S01]  /*0590*/  LOP3.LUT R33, R32, 0xfffc0, RZ, 0xc0, !PT ;  /* 0x000fffc020217812 */ /* 0x000fe200078ec0ff */
[----:B------:R-:W-:Y:S01]  /*05a0*/  FADD R4, -R16, R4 ;  /* 0x0000000410047221 */ /* 0x000fe20000000100 */
[----:B------:R-:W-:Y:S01]  /*05b0*/  SHF.L.U32 R32, R32, 0xe, RZ ;  /* 0x0000000e20207819 */ /* 0x000fe200000006ff */
[----:B------:R-:W-:Y:S01]  /*05c0*/  FADD R12, -R16, R12 ;  /* 0x0000000c100c7221 */ /* 0x000fe20000000100 */
[----:B------:R-:W-:Y:S01]  /*05d0*/  FADD R16, -R18, R22 ;  /* 0x0000001612107221 */ /* 0x000fe20000000100 */
[----:B------:R-:W-:-:S02]  /*05e0*/  IMAD.IADD R22, R44, 0x1, -R33 ;  /* 0x000000012c167824 */ /* 0x000fc400078e0a21 */
[----:B------:R-:W-:Y:S01]  /*05f0*/  @P1 FMUL R17, R17, 0.25 ;  /* 0x3e80000011111820 */ /* 0x000fe20000400000 */
[----:B------:R-:W-:Y:S01]  /*0600*/  LOP3.LUT R33, R32, 0xfff00000, RZ, 0xc0, !PT ;  /* 0xfff0000020217812 */ /* 0x000fe200078ec0ff */
[----:B------:R-:W-:Y:S02]  /*0610*/  @P2 FMUL R20, R20, 0.25 ;  /* 0x3e80000014142820 */ /* 0x000fe40000400000 */
[----:B------:R-:W-:Y:S01]  /*0620*/  @!P5 FMUL R17, R17, 16777216 ;  /* 0x4b8000001111d820 */ /* 0x000fe20000400000 */
[----:B------:R-:W-:Y:S01]  /*0630*/  FADD R21, -R18, R10 ;  /* 0x0000000a12157221 */ /* 0x000fe20000000100 */
[----:B------:R-:W-:Y:S01]  /*0640*/  @!P3 FMUL R20, R20, 16777216 ;  /* 0x4b8000001414b820 */ /* 0x000fe20000400000 */
[----:B------:R-:W-:Y:S01]  /*0650*/  IMAD R22, R22, 0x1000, R33 ;  /* 0x0000100016167824 */ /* 0x000fe200078e0221 */
[----:B------:R-:W-:Y:S01]  /*0660*/  SHF.R.S32.HI R10, RZ, 0x1f, R43 ;  /* 0x0000001fff0a7819 */ /* 0x000fe2000001142b */
[C---:B------:R-:W-:Y:S01]  /*0670*/  FADD R40, -R18.reuse, R6 ;  /* 0x0000000612287221 */ /* 0x040fe20000000100 */
[----:B------:R-:W-:Y:S01]  /*0680*/  FADD R14, -R18, R14 ;  /* 0x0000000e120e7221 */ /* 0x000fe20000000100 */
[----:B------:R-:W0:Y:S01]  /*0690*/  MUFU.RCP R33, R17 ;  /* 0x0000001100217308 */ /* 0x000e220000001000 */
[----:B------:R-:W-:Y:S01]  /*06a0*/  IMAD.MOV.U32 R18, RZ, RZ, 0x3e800000 ;  /* 0x3e800000ff127424 */ /* 0x000fe200078e00ff */
[----:B------:R-:W-:-:S06]  /*06b0*/  LEA.HI R10, R10, R43, RZ, 0x6 ;  /* 0x0000002b0a0a7211 */ /* 0x000fcc00078f30ff */
[----:B------:R1:W2:Y:S01]  /*06c0*/  MUFU.RCP R6, R20 ;  /* 0x0000001400067308 */ /* 0x0002a20000001000 */
[C---:B------:R-:W-:Y:S02]  /*06d0*/  FSEL R45, R18.reuse, 1, P2 ;  /* 0x3f800000122d7808 */ /* 0x040fe40001000000 */
[----:B------:R-:W-:Y:S02]  /*06e0*/  FSEL R32, R18, 1, P1 ;  /* 0x3f80000012207808 */ /* 0x000fe40000800000 */
[C---:B-1----:R-:W-:Y:S01]  /*06f0*/  LOP3.LUT R20, R10.reuse, 0xfffc0, RZ, 0xc0, !PT ;  /* 0x000fffc00a147812 */ /* 0x042fe200078ec0ff */
[----:B------:R-:W-:Y:S02]  /*0700*/  IMAD.SHL.U32 R10, R10, 0x4000, RZ ;  /* 0x000040000a0a7824 */ /* 0x000fe400078e00ff */
[----:B------:R-:W-:Y:S01]  /*0710*/  @!P3 FMUL R45, R45, 16777216 ;  /* 0x4b8000002d2db820 */ /* 0x000fe20000400000 */
[----:B------:R-:W-:Y:S01]  /*0720*/  @!P5 FMUL R32, R32, 16777216 ;  /* 0x4b8000002020d820 */ /* 0x000fe20000400000 */
[C---:B------:R-:W-:Y:S01]  /*0730*/  ISETP.GE.AND P3, PT, R43.reuse, 0x100, PT ;  /* 0x000001002b00780c */ /* 0x040fe20003f66270 */
[----:B------:R-:W-:Y:S01]  /*0740*/  IMAD.IADD R20, R43, 0x1, -R20 ;  /* 0x000000012b147824 */ /* 0x000fe200078e0a14 */
[----:B------:R-:W-:Y:S01]  /*0750*/  LOP3.LUT R43, R10, 0xfff00000, RZ, 0xc0, !PT ;  /* 0xfff000000a2b7812 */ /* 0x000fe200078ec0ff */
[----:B0-----:R-:W-:Y:S01]  /*0760*/  FMUL R33, R33, R32 ;  /* 0x0000002021217220 */ /* 0x001fe20000400000 */
[----:B------:R-:W-:Y:S01]  /*0770*/  FADD R34, R34, 9.9999997473787516356e-06 ;  /* 0x3727c5ac22227421 */ /* 0x000fe20000000000 */
[----:B--2---:R-:W-:-:S02]  /*0780*/  FMUL R6, R6, R45 ;  /* 0x0000002d06067220 */ /* 0x004fc40000400000 */
[----:B------:R-:W-:Y:S02]  /*0790*/  IMAD R20, R20, 0x1000, R43 ;  /* 0x0000100014147824 */ /* 0x000fe400078e022b */
[C---:B------:R-:W-:Y:S01]  /*07a0*/  FMUL R17, R33.reuse, R12 ;  /* 0x0000000c21117220 */ /* 0x040fe20000400000 */
[C---:B------:R-:W-:Y:S01]  /*07b0*/  FMUL R43, R33.reuse, R4 ;  /* 0x00000004212b7220 */ /* 0x040fe20000400000 */
[C---:B------:R-:W-:Y:S01]  /*07c0*/  FMUL R45, R33.reuse, R42 ;  /* 0x0000002a212d7220 */ /* 0x040fe20000400000 */
[----:B------:R-:W-:Y:S02]  /*07d0*/  FMUL R33, R33, R41 ;  /* 0x0000002921217220 */ /* 0x000fe40000400000 */
[----:B------:R-:W0:Y:S01]  /*07e0*/  MUFU.SQRT R41, R34 ;  /* 0x0000002200297308 */ /* 0x000e220000002000 */
[C---:B------:R-:W-:Y:S01]  /*07f0*/  FMUL R32, R6.reuse, R13 ;  /* 0x0000000d06207220 */ /* 0x040fe20000400000 */
[C---:B------:R-:W-:Y:S01]  /*0800*/  FMUL R44, R6.reuse, R5 ;  /* 0x00000005062c7220 */ /* 0x040fe20000400000 */
[C---:B------:R-:W-:Y:S01]  /*0810*/  FMUL R5, R6.reuse, R9 ;  /* 0x0000000906057220 */ /* 0x040fe20000400000 */
[----:B------:R-:W-:Y:S01]  /*0820*/  FMUL R13, R6, R8 ;  /* 0x00000008060d7220 */ /* 0x000fe20000400000 */
[----:B------:R-:W-:Y:S01]  /*0830*/  FADD R35, R35, 9.9999997473787516356e-06 ;  /* 0x3727c5ac23237421 */ /* 0x000fe20000000000 */
[----:B------:R-:W1:Y:S03]  /*0840*/  LDC.64 R8, c[0x0][0x238] ;  /* 0x00008e00ff087b82 */ /* 0x000e660000000a00 */
[----:B------:R-:W2:Y:S01]  /*0850*/  MUFU.SQRT R42, R35 ;  /* 0x00000023002a7308 */ /* 0x000ea20000002000 */
[----:B0-----:R-:W-:-:S02]  /*0860*/  FSETP.GT.AND P1, PT, R41, 8.50705917302346158658e+37, PT ;  /* 0x7e8000002900780b */ /* 0x001fc40003f24000 */
[----:B------:R-:W-:Y:S01]  /*0870*/  FSETP.GEU.AND P5, PT, R41, 1.175494350822287508e-38, PT ;  /* 0x008000002900780b */ /* 0x000fe20003fae000 */
[-CC-:B------:R-:W-:Y:S01]  /*0880*/  FFMA R6, R33, R28.reuse, R24.reuse ;  /* 0x0000001c21067223 */ /* 0x180fe20000000018 */
[-CC-:B------:R-:W-:Y:S01]  /*0890*/  FFMA R4, R45, R28.reuse, R24.reuse ;  /* 0x0000001c2d047223 */ /* 0x180fe20000000018 */
[-CC-:B------:R-:W-:Y:S01]  /*08a0*/  FFMA R10, R43, R28.reuse, R24.reuse ;  /* 0x0000001c2b0a7223 */ /* 0x180fe20000000018 */
[----:B------:R-:W-:Y:S01]  /*08b0*/  FFMA R24, R17, R28, R24 ;  /* 0x0000001c11187223 */ /* 0x000fe20000000018 */
[----:B------:R-:W-:Y:S02]  /*08c0*/  VIADD R17, R37, 0xc0000 ;  /* 0x000c000025117836 */ /* 0x000fe40000000000 */
[-CC-:B------:R-:W-:Y:S01]  /*08d0*/  FFMA R13, R13, R29.reuse, R25.reuse ;  /* 0x0000001d0d0d7223 */ /* 0x180fe20000000019 */
[-CC-:B------:R-:W-:Y:S01]  /*08e0*/  FFMA R5, R5, R29.reuse, R25.reuse ;  /* 0x0000001d05057223 */ /* 0x180fe20000000019 */
[-CC-:B------:R-:W-:Y:S02]  /*08f0*/  FFMA R12, R44, R29.reuse, R25.reuse ;  /* 0x0000001d2c0c7223 */ /* 0x180fe40000000019 */
[----:B------:R-:W-:Y:S01]  /*0900*/  @P1 FMUL R41, R41, 0.25 ;  /* 0x3e80000029291820 */ /* 0x000fe20000400000 */
[----:B------:R-:W-:Y:S01]  /*0910*/  FFMA R25, R32, R29, R25 ;  /* 0x0000001d20197223 */ /* 0x000fe20000000019 */
[----:B--2---:R-:W-:-:S02]  /*0920*/  FSETP.GT.AND P2, PT, R42, 8.50705917302346158658e+37, PT ;  /* 0x7e8000002a00780b */ /* 0x004fc40003f44000 */
[----:B------:R-:W-:Y:S01]  /*0930*/  IADD3 R29, R17, R22, RZ ;  /* 0x00000016111d7210 */ /* 0x000fe20007ffe0ff */
[----:B------:R-:W-:Y:S01]  /*0940*/  @!P5 FMUL R41, R41, 16777216 ;  /* 0x4b8000002929d820 */ /* 0x000fe20000400000 */
[C---:B------:R-:W-:Y:S02]  /*0950*/  FSETP.GEU.AND P6, PT, R42.reuse, 1.175494350822287508e-38, PT ;  /* 0x008000002a00780b */ /* 0x040fe40003fce000 */
[----:B------:R-:W-:Y:S02]  /*0960*/  CS2R R32, SRZ ;  /* 0x0000000000207805 */ /* 0x000fe4000001ff00 */
[----:B------:R-:W-:Y:S01]  /*0970*/  CS2R R34, SRZ ;  /* 0x0000000000227805 */ /* 0x000fe2000001ff00 */
[----:B-1----:R-:W-:Y:S01]  /*0980*/  IMAD.WIDE R28, R29, 0x4, R8 ;  /* 0x000000041d1c7825 */ /* 0x002fe200078e0208 */
[----:B------:R-:W0:Y:S04]  /*0990*/  MUFU.RCP R41, R41 ;  /* 0x0000002900297308 */ /* 0x000e280000001000 */
[----:B------:R1:W2:Y:S01]  /*09a0*/  @!P4 LDG.E.EL.128 R32, desc[UR6][R28.64] ;  /* 0x000000061c20c981 */ /* 0x0002a2000c2e1d00 */
[----:B------:R-:W-:-:S04]  /*09b0*/  @P2 FMUL R42, R42, 0.25 ;  /* 0x3e8000002a2a2820 */ /* 0x000fc80000400000 */
[----:B------:R-:W-:Y:S01]  /*09c0*/  @!P6 FMUL R42, R42, 16777216 ;  /* 0x4b8000002a2ae820 */ /* 0x000fe20000400000 */
[----:B-1----:R-:W-:Y:S01]  /*09d0*/  FSEL R28, R18, 1, P1 ;  /* 0x3f800000121c7808 */ /* 0x002fe20000800000 */
[----:B------:R-:W-:-:S04]  /*09e0*/  FADD R23, -R19, R23 ;  /* 0x0000001713177221 */ /* 0x000fc80000000100 */
[----:B------:R-:W-:Y:S01]  /*09f0*/  @!P5 FMUL R28, R28, 16777216 ;  /* 0x4b8000001c1cd820 */ /* 0x000fe20000400000 */
[C---:B------:R-:W-:Y:S01]  /*0a00*/  FADD R11, -R19.reuse, R11 ;  /* 0x0000000b130b7221 */ /* 0x040fe20000000100 */
[C---:B------:R-:W-:Y:S01]  /*0a10*/  FADD R7, -R19.reuse, R7 ;  /* 0x0000000713077221 */ /* 0x040fe20000000100 */
[----:B------:R-:W-:Y:S01]  /*0a20*/  FADD R43, -R19, R15 ;  /* 0x0000000f132b7221 */ /* 0x000fe20000000100 */
[----:B0-----:R-:W-:Y:S01]  /*0a30*/  FMUL R19, R41, R28 ;  /* 0x0000001c29137220 */ /* 0x001fe20000400000 */
[----:B------:R-:W0:Y:S01]  /*0a40*/  MUFU.RCP R42, R42 ;  /* 0x0000002a002a7308 */ /* 0x000e220000001000 */
[----:B------:R-:W1:Y:S01]  /*0a50*/  S2R R28, SR_TID.X ;  /* 0x00000000001c7919 */ /* 0x000e620000002100 */
[----:B------:R-:W-:-:S05]  /*0a60*/  FSEL R15, R18, 1, P2 ;  /* 0x3f800000120f7808 */ /* 0x000fca0001000000 */
[----:B------:R-:W-:Y:S01]  /*0a70*/  @!P6 FMUL R15, R15, 16777216 ;  /* 0x4b8000000f0fe820 */ /* 0x000fe20000400000 */
[C---:B------:R-:W-:Y:S01]  /*0a80*/  FMUL R29, R19.reuse, R40 ;  /* 0x00000028131d7220 */ /* 0x040fe20000400000 */
[C---:B------:R-:W-:Y:S01]  /*0a90*/  FMUL R21, R19.reuse, R21 ;  /* 0x0000001513157220 */ /* 0x040fe20000400000 */
[C---:B------:R-:W-:Y:S01]  /*0aa0*/  FMUL R41, R19.reuse, R16 ;  /* 0x0000001013297220 */ /* 0x040fe20000400000 */
[----:B0-----:R-:W-:Y:S01]  /*0ab0*/  FMUL R18, R42, R15 ;  /* 0x0000000f2a127220 */ /* 0x001fe20000400000 */
[----:B------:R-:W-:Y:S01]  /*0ac0*/  FMUL R15, R19, R14 ;  /* 0x0000000e130f7220 */ /* 0x000fe20000400000 */
[----:B------:R-:W-:-:S04]  /*0ad0*/  SHF.R.S32.HI R14, RZ, 0x1f, R39 ;  /* 0x0000001fff0e7819 */ /* 0x000fc80000011427 */
[----:B------:R-:W-:-:S04]  /*0ae0*/  LEA.HI R19, R14, R39, RZ, 0x6 ;  /* 0x000000270e137211 */ /* 0x000fc800078f30ff */
[----:B------:R-:W-:Y:S01]  /*0af0*/  LOP3.LUT R14, R19, 0xfffc0, RZ, 0xc0, !PT ;  /* 0x000fffc0130e7812 */ /* 0x000fe200078ec0ff */
[C---:B------:R-:W-:Y:S01]  /*0b00*/  FMUL R42, R18.reuse, R7 ;  /* 0x00000007122a7220 */ /* 0x040fe20000400000 */
[----:B------:R-:W-:Y:S01]  /*0b10*/  ISETP.GE.AND P2, PT, R39, 0x100, PT ;  /* 0x000001002700780c */ /* 0x000fe20003f46270 */
[----:B------:R-:W-:Y:S01]  /*0b20*/  FMUL R44, R18, R11 ;  /* 0x0000000b122c7220 */ /* 0x000fe20000400000 */
[-C--:B------:R-:W-:Y:S01]  /*0b30*/  FFMA R7, R41, R30.reuse, R26 ;  /* 0x0000001e29077223 */ /* 0x080fe2000000001a */
[----:B------:R-:W-:Y:S02]  /*0b40*/  IMAD.IADD R39, R39, 0x1, -R14 ;  /* 0x0000000127277824 */ /* 0x000fe400078e0a0e */
[-CC-:B------:R-:W-:Y:S01]  /*0b50*/  FFMA R14, R21, R30.reuse, R26.reuse ;  /* 0x0000001e150e7223 */ /* 0x180fe2000000001a */
[-CC-:B------:R-:W-:Y:S01]  /*0b60*/  FFMA R11, R29, R30.reuse, R26.reuse ;  /* 0x0000001e1d0b7223 */ /* 0x180fe2000000001a */
[----:B------:R-:W-:Y:S01]  /*0b70*/  FFMA R16, R15, R30, R26 ;  /* 0x0000001e0f107223 */ /* 0x000fe2000000001a */
[----:B-1----:R-:W-:-:S02]  /*0b80*/  IMAD.SHL.U32 R30, R28, 0x100, RZ ;  /* 0x000001001c1e7824 */ /* 0x002fc400078e00ff */
[C---:B------:R-:W-:Y:S01]  /*0b90*/  FMUL R40, R18.reuse, R43 ;  /* 0x0000002b12287220 */ /* 0x040fe20000400000 */
[----:B------:R-:W-:Y:S01]  /*0ba0*/  FMUL R18, R18, R23 ;  /* 0x0000001712127220 */ /* 0x000fe20000400000 */
[----:B------:R-:W-:Y:S02]  /*0bb0*/  SHF.R.S32.HI R21, RZ, 0x1f, R38 ;  /* 0x0000001fff157819 */ /* 0x000fe40000011426 */
[----:B------:R-:W-:Y:S01]  /*0bc0*/  LOP3.LUT R30, R30, 0xf00, RZ, 0xc0, !PT ;  /* 0x00000f001e1e7812 */ /* 0x000fe200078ec0ff */
[-CC-:B------:R-:W-:Y:S01]  /*0bd0*/  FFMA R23, R18, R31.reuse, R27.reuse ;  /* 0x0000001f12177223 */ /* 0x180fe2000000001b */
[-CC-:B------:R-:W-:Y:S01]  /*0be0*/  FFMA R15, R44, R31.reuse, R27.reuse ;  /* 0x0000001f2c0f7223 */ /* 0x180fe2000000001b */
[-CC-:B------:R-:W-:Y:S01]  /*0bf0*/  FFMA R18, R42, R31.reuse, R27.reuse ;  /* 0x0000001f2a127223 */ /* 0x180fe2000000001b */
[----:B------:R-:W-:Y:S01]  /*0c00*/  LEA.HI R21, R21, R38, RZ, 0x6 ;  /* 0x0000002615157211 */ /* 0x000fe200078f30ff */
[----:B------:R-:W-:Y:S01]  /*0c10*/  FFMA R27, R40, R31, R27 ;  /* 0x0000001f281b7223 */ /* 0x000fe2000000001b */
[----:B------:R-:W-:Y:S01]  /*0c20*/  SHF.R.U32.HI R31, RZ, 0x4, R28 ;  /* 0x00000004ff1f7819 */ /* 0x000fe2000001161c */
[----:B------:R-:W-:Y:S01]  /*0c30*/  IMAD.SHL.U32 R26, R19, 0x4000, RZ ;  /* 0x00004000131a7824 */ /* 0x000fe200078e00ff */
[----:B------:R-:W-:-:S02]  /*0c40*/  LOP3.LUT R29, R30, 0x40, RZ, 0xfc, !PT ;  /* 0x000000401e1d7812 */ /* 0x000fc400078efcff */
[----:B------:R-:W-:Y:S02]  /*0c50*/  LOP3.LUT R19, R21, 0xfffc0, RZ, 0xc0, !PT ;  /* 0x000fffc015137812 */ /* 0x000fe400078ec0ff */
[----:B------:R-:W-:Y:S02]  /*0c60*/  SGXT.U32 R31, R31, 0x4 ;  /* 0x000000041f1f781a */ /* 0x000fe40000000000 */
[----:B------:R-:W-:Y:S01]  /*0c70*/  SHF.R.U32.HI R29, RZ, 0x6, R29 ;  /* 0x00000006ff1d7819 */ /* 0x000fe2000001161d */
[C---:B------:R-:W-:Y:S01]  /*0c80*/  IMAD.IADD R44, R38.reuse, 0x1, -R19 ;  /* 0x00000001262c7824 */ /* 0x040fe200078e0a13 */
[----:B------:R-:W-:Y:S02]  /*0c90*/  ISETP.GE.AND P1, PT, R38, 0x100, PT ;  /* 0x000001002600780c */ /* 0x000fe40003f26270 */
[----:B------:R-:W-:Y:S02]  /*0ca0*/  LOP3.LUT R31, R30, R31, RZ, 0xfc, !PT ;  /* 0x0000001f1e1f7212 */ /* 0x000fe400078efcff */
[----:B------:R-:W-:-:S02]  /*0cb0*/  LEA R38, R29, UR4, 0x2 ;  /* 0x000000041d267c11 */ /* 0x000fc4000f8e10ff */
[----:B------:R-:W-:Y:S02]  /*0cc0*/  LOP3.LUT R26, R26, 0xfff00000, RZ, 0xc0, !PT ;  /* 0xfff000001a1a7812 */ /* 0x000fe400078ec0ff */
[----:B------:R-:W-:Y:S01]  /*0cd0*/  FSETP.GEU.AND P6, PT, R6, RZ, PT ;  /* 0x000000ff0600720b */ /* 0x000fe20003fce000 */
[----:B------:R-:W-:Y:S01]  /*0ce0*/  IMAD R19, R31, 0x4, R38 ;  /* 0x000000041f137824 */ /* 0x000fe200078e0226 */
[----:B------:R-:W-:Y:S01]  /*0cf0*/  FSETP.GEU.AND P5, PT, R13, RZ, PT ;  /* 0x000000ff0d00720b */ /* 0x000fe20003fae000 */
[----:B------:R-:W-:Y:S01]  /*0d00*/  IMAD R26, R39, 0x1000, R26 ;  /* 0x00001000271a7824 */ /* 0x000fe200078e021a */
[----:B------:R-:W-:Y:S02]  /*0d10*/  LOP3.LUT R38, R30, 0xc0, RZ, 0xfc, !PT ;  /* 0x000000c01e267812 */ /* 0x000fe400078efcff */
[----:B------:R-:W-:Y:S02]  /*0d20*/  FSEL R39, R6, RZ, P6 ;  /* 0x000000ff06277208 */ /* 0x000fe40003000000 */
[----:B------:R-:W-:Y:S01]  /*0d30*/  LOP3.LUT R40, R30, 0x80, RZ, 0xfc, !PT ;  /* 0x000000801e287812 */ /* 0x000fe200078efcff */
[----:B------:R-:W-:Y:S01]  /*0d40*/  IMAD.SHL.U32 R21, R21, 0x4000, RZ ;  /* 0x0000400015157824 */ /* 0x000fe200078e00ff */
[----:B------:R-:W-:-:S02]  /*0d50*/  FSEL R6, R13, RZ, P5 ;  /* 0x000000ff0d067208 */ /* 0x000fc40002800000 */
[----:B------:R-:W-:Y:S02]  /*0d60*/  LEA.HI R42, R30, UR4, RZ, 0x1c ;  /* 0x000000041e2a7c11 */ /* 0x000fe4000f8fe0ff */
[----:B------:R-:W-:Y:S02]  /*0d70*/  FSETP.GEU.AND P5, PT, R4, RZ, PT ;  /* 0x000000ff0400720b */ /* 0x000fe40003fae000 */
[----:B------:R-:W-:Y:S02]  /*0d80*/  SHF.R.U32.HI R38, RZ, 0x6, R38 ;  /* 0x00000006ff267819 */ /* 0x000fe40000011626 */
[----:B------:R-:W-:Y:S02]  /*0d90*/  FSETP.GEU.AND P6, PT, R23, RZ, PT ;  /* 0x000000ff1700720b */ /* 0x000fe40003fce000 */
[----:B------:R-:W-:Y:S02]  /*0da0*/  SHF.R.U32.HI R40, RZ, 0x6, R40 ;  /* 0x00000006ff287819 */ /* 0x000fe40000011628 */
[----:B------:R-:W-:-:S02]  /*0db0*/  LEA R42, R31, R42, 0x2 ;  /* 0x0000002a1f2a7211 */ /* 0x000fc400078e10ff */
[----:B------:R-:W-:Y:S02]  /*0dc0*/  FSEL R13, R4, RZ, P5 ;  /* 0x000000ff040d7208 */ /* 0x000fe40002800000 */
[----:B------:R-:W-:Y:S02]  /*0dd0*/  LOP3.LUT R21, R21, 0xfff00000, RZ, 0xc0, !PT ;  /* 0xfff0000015157812 */ /* 0x000fe400078ec0ff */
[----:B------:R-:W-:Y:S02]  /*0de0*/  LEA R4, R38, UR4, 0x2 ;  /* 0x0000000426047c11 */ /* 0x000fe4000f8e10ff */
[----:B------:R-:W-:Y:S02]  /*0df0*/  FSEL R50, R23, RZ, P6 ;  /* 0x000000ff17327208 */ /* 0x000fe40003000000 */
[----:B------:R-:W-:Y:S02]  /*0e00*/  LEA R46, R40, UR4, 0x2 ;  /* 0x00000004282e7c11 */ /* 0x000fe4000f8e10ff */
[----:B------:R-:W-:-:S02]  /*0e10*/  FSETP.GEU.AND P5, PT, R7, RZ, PT ;  /* 0x000000ff0700720b */ /* 0x000fc40003fae000 */
[----:B------:R-:W-:Y:S02]  /*0e20*/  FSETP.GEU.AND P6, PT, R5, RZ, PT ;  /* 0x000000ff0500720b */ /* 0x000fe40003fce000 */
[----:B------:R-:W-:Y:S01]  /*0e30*/  IADD3 R47, R17, R20, RZ ;  /* 0x00000014112f7210 */ /* 0x000fe20007ffe0ff */
[----:B------:R-:W-:Y:S01]  /*0e40*/  STS [R42], R39 ;  /* 0x000000272a007388 */ /* 0x000fe20000000800 */
[----:B------:R-:W-:Y:S01]  /*0e50*/  IMAD R44, R44, 0x1000, R21 ;  /* 0x000010002c2c7824 */ /* 0x000fe200078e0215 */
[----:B------:R-:W-:Y:S01]  /*0e60*/  FSEL R48, R7, RZ, P5 ;  /* 0x000000ff07307208 */ /* 0x000fe20002800000 */
[----:B------:R-:W-:Y:S01]  /*0e70*/  IMAD R23, R31, 0x4, R4 ;  /* 0x000000041f177824 */ /* 0x000fe200078e0204 */
[----:B------:R0:W-:Y:S01]  /*0e80*/  STS [R19+0x100], R6 ;  /* 0x0001000613007388 */ /* 0x0001e20000000800 */
[----:B------:R-:W-:Y:S01]  /*0e90*/  FSEL R52, R5, RZ, P6 ;  /* 0x000000ff05347208 */ /* 0x000fe20003000000 */
[----:B------:R-:W-:Y:S01]  /*0ea0*/  IMAD R21, R31, 0x4, R46 ;  /* 0x000000041f157824 */ /* 0x000fe200078e022e */
[----:B------:R-:W-:Y:S01]  /*0eb0*/  CS2R R4, SRZ ;  /* 0x0000000000047805 */ /* 0x000fe2000001ff00 */
[----:B------:R-:W-:Y:S01]  /*0ec0*/  IMAD.WIDE R46, R47, 0x4, R8 ;  /* 0x000000042f2e7825 */ /* 0x000fe200078e0208 */
[----:B0-----:R-:W-:-:S06]  /*0ed0*/  CS2R R6, SRZ ;  /* 0x0000000000067805 */ /* 0x001fcc000001ff00 */
[----:B------:R0:W3:Y:S01]  /*0ee0*/  @!P3 LDG.E.EL.128 R4, desc[UR6][R46.64] ;  /* 0x000000062e04b981 */ /* 0x0000e2000c2e1d00 */
[C---:B------:R-:W-:Y:S02]  /*0ef0*/  FSETP.GEU.AND P5, PT, R10.reuse, RZ, PT ;  /* 0x000000ff0a00720b */ /* 0x040fe40003fae000 */
[----:B------:R-:W-:Y:S02]  /*0f00*/  FSETP.GEU.AND P6, PT, R15, RZ, PT ;  /* 0x000000ff0f00720b */ /* 0x000fe40003fce000 */
[----:B------:R-:W-:Y:S01]  /*0f10*/  FSEL R39, R10, RZ, P5 ;  /* 0x000000ff0a277208 */ /* 0x000fe20002800000 */
[----:B------:R1:W-:Y:S01]  /*0f20*/  STS [R21+0x200], R48 ;  /* 0x0002003015007388 */ /* 0x0003e20000000800 */
[C---:B------:R-:W-:Y:S01]  /*0f30*/  FSETP.GEU.AND P5, PT, R14.reuse, RZ, PT ;  /* 0x000000ff0e00720b */ /* 0x040fe20003fae000 */
[C---:B------:R-:W-:Y:S02]  /*0f40*/  IMAD.IADD R49, R17.reuse, 0x1, R44 ;  /* 0x0000000111317824 */ /* 0x040fe400078e022c */
[----:B0-----:R-:W-:Y:S01]  /*0f50*/  IMAD.IADD R47, R17, 0x1, R26 ;  /* 0x00000001112f7824 */ /* 0x001fe200078e021a */
[----:B------:R-:W-:Y:S01]  /*0f60*/  FSEL R10, R14, RZ, P5 ;  /* 0x000000ff0e0a7208 */ /* 0x000fe20002800000 */
[----:B------:R0:W-:Y:S01]  /*0f70*/  STS [R23+0x300], R50 ;  /* 0x0003003217007388 */ /* 0x0001e20000000800 */
[----:B-1----:R-:W-:-:S02]  /*0f80*/  FSEL R48, R15, RZ, P6 ;  /* 0x000000ff0f307208 */ /* 0x002fc40003000000 */
[C---:B------:R-:W-:Y:S01]  /*0f90*/  FSETP.GEU.AND P6, PT, R12.reuse, RZ, PT ;  /* 0x000000ff0c00720b */ /* 0x040fe20003fce000 */
[----:B------:R1:W-:Y:S01]  /*0fa0*/  STS [R42+0x40], R13 ;  /* 0x0000400d2a007388 */ /* 0x0003e20000000800 */
[----:B------:R-:W-:Y:S02]  /*0fb0*/  FSETP.GEU.AND P5, PT, R11, RZ, PT ;  /* 0x000000ff0b00720b */ /* 0x000fe40003fae000 */
[----:B------:R-:W-:Y:S02]  /*0fc0*/  CS2R R14, SRZ ;  /* 0x00000000000e7805 */ /* 0x000fe4000001ff00 */
[----:B0-----:R-:W-:Y:S01]  /*0fd0*/  FSEL R50, R12, RZ, P6 ;  /* 0x000000ff0c327208 */ /* 0x001fe20003000000 */
[----:B------:R0:W-:Y:S01]  /*0fe0*/  STS [R19+0x140], R52 ;  /* 0x0001403413007388 */ /* 0x0001e20000000800 */
[----:B------:R-:W-:-:S03]  /*0ff0*/  IMAD.WIDE R46, R47, 0x4, R8 ;  /* 0x000000042f2e7825 */ /* 0x000fc600078e0208 */
[----:B------:R4:W-:Y:S01]  /*1000*/  STS [R21+0x240], R10 ;  /* 0x0002400a15007388 */ /* 0x0009e20000000800 */
[----:B-1----:R-:W-:-:S03]  /*1010*/  CS2R R12, SRZ ;  /* 0x00000000000c7805 */ /* 0x002fc6000001ff00 */
[----:B------:R1:W-:Y:S01]  /*1020*/  STS [R23+0x340], R48 ;  /* 0x0003403017007388 */ /* 0x0003e20000000800 */
[----:B0-----:R-:W-:-:S03]  /*1030*/  FSEL R52, R11, RZ, P5 ;  /* 0x000000ff0b347208 */ /* 0x001fc60002800000 */
[----:B------:R0:W5:Y:S01]  /*1040*/  @!P2 LDG.E.EL.128 R12, desc[UR6][R46.64] ;  /* 0x000000062e0ca981 */ /* 0x000162000c2e1d00 */
[----:B----4-:R-:W-:Y:S01]  /*1050*/  CS2R R10, SRZ ;  /* 0x00000000000a7805 */ /* 0x010fe2000001ff00 */
[----:B-1----:R-:W-:Y:S01]  /*1060*/  IMAD.WIDE R48, R49, 0x4, R8 ;  /* 0x0000000431307825 */ /* 0x002fe200078e0208 */
[----:B------:R-:W-:Y:S02]  /*1070*/  CS2R R8, SRZ ;  /* 0x0000000000087805 */ /* 0x000fe4000001ff00 */
[----:B------:R-:W-:Y:S02]  /*1080*/  FSETP.GEU.AND P5, PT, R24, RZ, PT ;  /* 0x000000ff1800720b */ /* 0x000fe40003fae000 */
[----:B------:R-:W-:Y:S01]  /*1090*/  FSETP.GEU.AND P6, PT, R18, RZ, PT ;  /* 0x000000ff1200720b */ /* 0x000fe20003fce000 */
[----:B------:R-:W-:Y:S01]  /*10a0*/  STS [R42+0x80], R39 ;  /* 0x000080272a007388 */ /* 0x000fe20000000800 */
[----:B------:R-:W-:Y:S01]  /*10b0*/  IMAD.SHL.U32 R41, R28, 0x4, RZ ;  /* 0x000000041c297824 */ /* 0x000fe200078e00ff */
[----:B0-----:R-:W0:Y:S02]  /*10c0*/  LDC.64 R46, c[0x0][0x240] ;  /* 0x00009000ff2e7b82 */ /* 0x001e240000000a00 */
[----:B------:R1:W4:Y:S01]  /*10d0*/  @!P1 LDG.E.EL.128 R8, desc[UR6][R48.64] ;  /* 0x0000000630089981 */ /* 0x000322000c2e1d00 */
[----:B------:R-:W-:-:S02]  /*10e0*/  FSEL R17, R24, RZ, P5 ;  /* 0x000000ff18117208 */ /* 0x000fc40002800000 */
[C---:B------:R-:W-:Y:S02]  /*10f0*/  FSETP.GEU.AND P5, PT, R25.reuse, RZ, PT ;  /* 0x000000ff1900720b */ /* 0x040fe40003fae000 */
[----:B------:R-:W-:Y:S01]  /*1100*/  FSEL R18, R18, RZ, P6 ;  /* 0x000000ff12127208 */ /* 0x000fe20003000000 */
[----:B------:R1:W-:Y:S01]  /*1110*/  STS [R19+0x180], R50 ;  /* 0x0001803213007388 */ /* 0x0003e20000000800 */
[----:B------:R-:W-:Y:S02]  /*1120*/  FSEL R24, R25, RZ, P5 ;  /* 0x000000ff19187208 */ /* 0x000fe40002800000 */
[----:B------:R-:W-:Y:S01]  /*1130*/  FSETP.GEU.AND P6, PT, R16, RZ, PT ;  /* 0x000000ff1000720b */ /* 0x000fe20003fce000 */
[----:B------:R-:W-:Y:S01]  /*1140*/  STS [R21+0x280], R52 ;  /* 0x0002803415007388 */ /* 0x000fe20000000800 */
[----:B------:R-:W-:-:S03]  /*1150*/  FSETP.GEU.AND P5, PT, R27, RZ, PT ;  /* 0x000000ff1b00720b */ /* 0x000fc60003fae000 */
[----:B------:R-:W-:Y:S01]  /*1160*/  STS [R23+0x380], R18 ;  /* 0x0003801217007388 */ /* 0x000fe20000000800 */
[----:B-1----:R-:W-:-:S03]  /*1170*/  FSEL R50, R16, RZ, P6 ;  /* 0x000000ff10327208 */ /* 0x002fc60003000000 */
[----:B------:R1:W-:Y:S04]  /*1180*/  STS [R42+0xc0], R17 ;  /* 0x0000c0112a007388 */ /* 0x0003e80000000800 */
[----:B------:R-:W-:Y:S01]  /*1190*/  STS [R19+0x1c0], R24 ;  /* 0x0001c01813007388 */ /* 0x000fe20000000800 */
[----:B-1----:R-:W-:-:S03]  /*11a0*/  FSEL R42, R27, RZ, P5 ;  /* 0x000000ff1b2a7208 */ /* 0x002fc60002800000 */
[----:B------:R1:W-:Y:S04]  /*11b0*/  STS [R21+0x2c0], R50 ;  /* 0x0002c03215007388 */ /* 0x0003e80000000800 */
[----:B------:R0:W-:Y:S01]  /*11c0*/  STS [R23+0x3c0], R42 ;  /* 0x0003c02a17007388 */ /* 0x0001e20000000800 */
[----:B------:R-:W-:-:S04]  /*11d0*/  SHF.R.U32.HI R39, RZ, 0x6, R41 ;  /* 0x00000006ff277819 */ /* 0x000fc80000011629 */
[----:B------:R-:W-:Y:S02]  /*11e0*/  SGXT.U32 R39, R39, 0x4 ;  /* 0x000000042727781a */ /* 0x000fe40000000000 */
[----:B------:R-:W-:Y:S02]  /*11f0*/  LOP3.LUT R41, R41, 0x3fc, RZ, 0xc0, !PT ;  /* 0x000003fc29297812 */ /* 0x000fe400078ec0ff */
[----:B------:R-:W-:Y:S02]  /*1200*/  LEA R18, R39, UR4, 0x2 ;  /* 0x0000000427127c11 */ /* 0x000fe4000f8e10ff */
[----:B-1----:R-:W-:-:S03]  /*1210*/  LOP3.LUT R21, R41, 0x400, RZ, 0xfc, !PT ;  /* 0x0000040029157812 */ /* 0x002fc600078efcff */
[----:B------:R-:W-:Y:S01]  /*1220*/  IMAD R27, R41, 0x4, R18 ;  /* 0x00000004291b7824 */ /* 0x000fe200078e0212 */
[----:B------:R-:W-:Y:S01]  /*1230*/  BAR.SYNC.DEFER_BLOCKING 0x0 ;  /* 0x0000000000007b1d */ /* 0x000fe20000010000 */
[----:B0-----:R-:W-:Y:S01]  /*1240*/  SHF.R.U32.HI R42, RZ, 0x6, R21 ;  /* 0x00000006ff2a7819 */ /* 0x001fe20000011615 */
[----:B------:R-:W-:-:S03]  /*1250*/  IMAD.IADD R49, R37, 0x1, R22 ;  /* 0x0000000125317824 */ /* 0x000fc600078e0216 */
[----:B------:R-:W-:-:S04]  /*1260*/  LEA R22, R42, UR4, 0x2 ;  /* 0x000000042a167c11 */ /* 0x000fc8000f8e10ff */
[----:B------:R-:W-:Y:S01]  /*1270*/  LEA R25, R41, R22, 0x2 ;  /* 0x0000001629197211 */ /* 0x000fe200078e10ff */
[C---:B------:R-:W-:Y:S01]  /*1280*/  IMAD.IADD R24, R37.reuse, 0x1, R20 ;  /* 0x0000000125187824 */ /* 0x040fe200078e0214 */
[----:B------:R-:W2:Y:S04]  /*1290*/  LDS R17, [R27+0x4] ;  /* 0x000004001b117984 */ /* 0x000ea80000000800 */
[----:B------:R-:W0:Y:S04]  /*12a0*/  LDS R16, [R27] ;  /* 0x000000001b107984 */ /* 0x000e280000000800 */
[----:B------:R-:W-:Y:S04]  /*12b0*/  LDS R18, [R27+0x8] ;  /* 0x000008001b127984 */ /* 0x000fe80000000800 */
[----:B------:R-:W1:Y:S04]  /*12c0*/  LDS R19, [R27+0xc] ;  /* 0x00000c001b137984 */ /* 0x000e680000000800 */
[----:B------:R-:W-:Y:S04]  /*12d0*/  LDS R20, [R25+0x1000] ;  /* 0x0010000019147984 */ /* 0x000fe80000000800 */
[----:B------:R-:W-:Y:S04]  /*12e0*/  LDS R21, [R25+0x1004] ;  /* 0x0010040019157984 */ /* 0x000fe80000000800 */
[----:B------:R-:W-:Y:S04]  /*12f0*/  LDS R22, [R25+0x1008] ;  /* 0x0010080019167984 */ /* 0x000fe80000000800 */
[----:B------:R-:W1:Y:S01]  /*1300*/  LDS R23, [R25+0x100c] ;  /* 0x00100c0019177984 */ /* 0x000e620000000800 */
[----:B------:R-:W-:-:S02]  /*1310*/  IMAD.IADD R26, R37, 0x1, R26 ;  /* 0x00000001251a7824 */ /* 0x000fc400078e021a */
[----:B------:R-:W-:Y:S01]  /*1320*/  IMAD.IADD R44, R37, 0x1, R44 ;  /* 0x00000001252c7824 */ /* 0x000fe200078e022c */
[----:B------:R-:W-:Y:S01]  /*1330*/  LOP3.LUT R43, R41, 0xc00, RZ, 0xfc, !PT ;  /* 0x00000c00292b7812 */ /* 0x000fe200078efcff */
[----:B------:R-:W-:-:S04]  /*1340*/  IMAD.WIDE R48, R49, 0x4, R46 ;  /* 0x0000000431307825 */ /* 0x000fc800078e022e */
[----:B--2---:R-:W-:Y:S01]  /*1350*/  FADD R37, R17, R33 ;  /* 0x0000002111257221 */ /* 0x004fe20000000000 */
[----:B------:R-:W-:Y:S01]  /*1360*/  LOP3.LUT R33, R41, 0x800, RZ, 0xfc, !PT ;  /* 0x0000080029217812 */ /* 0x000fe200078efcff */
[----:B------:R-:W-:Y:S01]  /*1370*/  IMAD.WIDE R50, R24, 0x4, R46 ;  /* 0x0000000418327825 */ /* 0x000fe200078e022e */
[----:B------:R-:W-:Y:S02]  /*1380*/  SHF.R.U32.HI R43, RZ, 0x6, R43 ;  /* 0x00000006ff2b7819 */ /* 0x000fe4000001162b */
[----:B------:R-:W-:Y:S01]  /*1390*/  SHF.R.U32.HI R33, RZ, 0x6, R33 ;  /* 0x00000006ff217819 */ /* 0x000fe20000011621 */
[----:B0-----:R-:W-:Y:S01]  /*13a0*/  FADD R32, R16, R32 ;  /* 0x0000002010207221 */ /* 0x001fe20000000000 */
[----:B-1----:R0:W-:Y:S01]  /*13b0*/  @!P4 STG.E.128 desc[UR6][R48.64], R16 ;  /* 0x000000103000c986 */ /* 0x0021e2000c101d06 */
[----:B------:R-:W-:Y:S01]  /*13c0*/  FADD R34, R18, R34 ;  /* 0x0000002212227221 */ /* 0x000fe20000000000 */
[----:B------:R-:W-:Y:S02]  /*13d0*/  FADD R35, R19, R35 ;  /* 0x0000002313237221 */ /* 0x000fe40000000000 */
[----:B------:R1:W-:Y:S01]  /*13e0*/  @!P3 STG.E.128 desc[UR6][R50.64], R20 ;  /* 0x000000143200b986 */ /* 0x0003e2000c101d06 */
[----:B0-----:R-:W-:-:S05]  /*13f0*/  LEA R16, R33, UR4, 0x2 ;  /* 0x0000000421107c11 */ /* 0x001fca000f8e10ff */
[----:B------:R-:W-:Y:S02]  /*1400*/  IMAD R27, R41, 0x4, R16 ;  /* 0x00000004291b7824 */ /* 0x000fe400078e0210 */
[----:B------:R-:W-:-:S03]  /*1410*/  IMAD.WIDE R48, R26, 0x4, R46 ;  /* 0x000000041a307825 */ /* 0x000fc600078e022e */
[----:B------:R-:W-:Y:S04]  /*1420*/  LDS R16, [R27+0x2000] ;  /* 0x002000001b107984 */ /* 0x000fe80000000800 */
[----:B------:R-:W-:Y:S04]  /*1430*/  LDS R17, [R27+0x2004] ;  /* 0x002004001b117984 */ /* 0x000fe80000000800 */
[----:B------:R-:W-:Y:S04]  /*1440*/  LDS R18, [R27+0x2008] ;  /* 0x002008001b127984 */ /* 0x000fe80000000800 */
[----:B------:R-:W0:Y:S01]  /*1450*/  LDS R19, [R27+0x200c] ;  /* 0x00200c001b137984 */ /* 0x000e220000000800 */
[----:B------:R-:W-:Y:S01]  /*1460*/  IMAD.WIDE R44, R44, 0x4, R46 ;  /* 0x000000042c2c7825 */ /* 0x000fe200078e022e */
[----:B------:R-:W-:-:S02]  /*1470*/  LOP3.LUT R28, R28, 0xff, RZ, 0xc0, !PT ;  /* 0x000000ff1c1c7812 */ /* 0x000fc400078ec0ff */
[----:B------:R-:W-:-:S03]  /*1480*/  LEA.HI R30, R30, UR4, RZ, 0x1e ;  /* 0x000000041e1e7c11 */ /* 0x000fc6000f8ff0ff */
[----:B------:R-:W-:Y:S01]  /*1490*/  IMAD.IADD R39, R39, 0x1, R28 ;  /* 0x0000000127277824 */ /* 0x000fe200078e021c */
[----:B------:R-:W-:Y:S02]  /*14a0*/  LEA R28, R29, UR4, 0x4 ;  /* 0x000000041d1c7c11 */ /* 0x000fe4000f8e20ff */
[----:B------:R-:W-:Y:S01]  /*14b0*/  LEA R40, R40, UR4, 0x4 ;  /* 0x0000000428287c11 */ /* 0x000fe2000f8e20ff */
[C---:B------:R-:W-:Y:S02]  /*14c0*/  IMAD R29, R31.reuse, 0x4, R30 ;  /* 0x000000041f1d7824 */ /* 0x040fe400078e021e */
[----:B------:R-:W-:Y:S02]  /*14d0*/  IMAD R28, R31, 0x4, R28 ;  /* 0x000000041f1c7824 */ /* 0x000fe400078e021c */
[----:B---3--:R-:W-:Y:S01]  /*14e0*/  FADD R4, R20, R4 ;  /* 0x0000000414047221 */ /* 0x008fe20000000000 */
[----:B-1----:R-:W-:-:S04]  /*14f0*/  LEA R20, R43, UR4, 0x2 ;  /* 0x000000042b147c11 */ /* 0x002fc8000f8e10ff */
[----:B------:R-:W-:-:S05]  /*1500*/  LEA R20, R41, R20, 0x2 ;  /* 0x0000001429147211 */ /* 0x000fca00078e10ff */
[----:B------:R-:W-:Y:S04]  /*1510*/  LDS R24, [R20+0x3000] ;  /* 0x0030000014187984 */ /* 0x000fe80000000800 */
[----:B------:R-:W-:Y:S04]  /*1520*/  LDS R25, [R20+0x3004] ;  /* 0x0030040014197984 */ /* 0x000fe80000000800 */
[----:B------:R-:W-:Y:S04]  /*1530*/  LDS R26, [R20+0x3008] ;  /* 0x00300800141a7984 */ /* 0x000fe80000000800 */
[----:B------:R-:W1:Y:S04]  /*1540*/  LDS R27, [R20+0x300c] ;  /* 0x00300c00141b7984 */ /* 0x000e680000000800 */
[----:B0-----:R5:W-:Y:S01]  /*1550*/  @!P2 STG.E.128 desc[UR6][R48.64], R16 ;  /* 0x000000103000a986 */ /* 0x001be2000c101d06 */
[----:B------:R-:W-:Y:S01]  /*1560*/  FADD R6, R22, R6 ;  /* 0x0000000616067221 */ /* 0x000fe20000000000 */
[----:B------:R-:W-:Y:S01]  /*1570*/  LEA R22, R38, UR4, 0x4 ;  /* 0x0000000426167c11 */ /* 0x000fe2000f8e20ff */
[----:B------:R-:W-:Y:S01]  /*1580*/  FADD R5, R21, R5 ;  /* 0x0000000515057221 */ /* 0x000fe20000000000 */
[----:B------:R-:W-:-:S02]  /*1590*/  IMAD R21, R31, 0x4, R40 ;  /* 0x000000041f157824 */ /* 0x000fc400078e0228 */
[----:B------:R-:W-:Y:S01]  /*15a0*/  LEA R22, R31, R22, 0x2 ;  /* 0x000000161f167211 */ /* 0x000fe200078e10ff */
[----:B------:R-:W-:Y:S01]  /*15b0*/  FADD R7, R23, R7 ;  /* 0x0000000717077221 */ /* 0x000fe20000000000 */
[----:B-1----:R-:W-:Y:S01]  /*15c0*/  @!P1 STG.E.128 desc[UR6][R44.64], R24 ;  /* 0x000000182c009986 */ /* 0x002fe2000c101d06 */
[----:B------:R-:W-:Y:S01]  /*15d0*/  BAR.SYNC.DEFER_BLOCKING 0x0 ;  /* 0x0000000000007b1d */ /* 0x000fe20000010000 */
[----:B-----5:R-:W-:Y:S01]  /*15e0*/  FADD R16, R16, R12 ;  /* 0x0000000c10107221 */ /* 0x020fe20000000000 */
[----:B------:R-:W-:Y:S01]  /*15f0*/  FADD R13, R17, R13 ;  /* 0x0000000d110d7221 */ /* 0x000fe20000000000 */
[----:B------:R-:W-:Y:S01]  /*1600*/  FADD R14, R18, R14 ;  /* 0x0000000e120e7221 */ /* 0x000fe20000000000 */
[----:B------:R-:W-:Y:S01]  /*1610*/  FADD R15, R19, R15 ;  /* 0x0000000f130f7221 */ /* 0x000fe20000000000 */
[----:B----4-:R-:W-:Y:S01]  /*1620*/  FADD R18, R24, R8 ;  /* 0x0000000818127221 */ /* 0x010fe20000000000 */
[----:B------:R-:W-:Y:S01]  /*1630*/  FADD R17, R25, R9 ;  /* 0x0000000919117221 */ /* 0x000fe20000000000 */
[----:B------:R-:W-:Y:S01]  /*1640*/  FADD R30, R26, R10 ;  /* 0x0000000a1a1e7221 */ /* 0x000fe20000000000 */
[----:B------:R-:W-:Y:S01]  /*1650*/  FADD R23, R27, R11 ;  /* 0x0000000b1b177221 */ /* 0x000fe20000000000 */
[----:B------:R-:W-:Y:S04]  /*1660*/  STS [R29], R32 ;  /* 0x000000201d007388 */ /* 0x000fe80000000800 */
[----:B------:R-:W-:Y:S04]  /*1670*/  STS [R28+0x100], R37 ;  /* 0x000100251c007388 */ /* 0x000fe80000000800 */
        /* <DEDUP_REMOVED lines=10> */
[----:B------:R0:W-:Y:S04]  /*1720*/  STS [R29+0xc0], R18 ;  /* 0x0000c0121d007388 */ /* 0x0001e80000000800 */
[----:B------:R1:W-:Y:S04]  /*1730*/  STS [R28+0x1c0], R17 ;  /* 0x0001c0111c007388 */ /* 0x0003e80000000800 */
[----:B------:R-:W-:Y:S01]  /*1740*/  STS [R21+0x2c0], R30 ;  /* 0x0002c01e15007388 */ /* 0x000fe20000000800 */
[----:B------:R-:W-:Y:S01]  /*1750*/  LEA R42, R42, UR4, 0x4 ;  /* 0x000000042a2a7c11 */ /* 0x000fe2000f8e20ff */
[----:B0-----:R-:W0:Y:S02]  /*1760*/  LDC.64 R18, c[0x0][0x248] ;  /* 0x00009200ff127b82 */ /* 0x001e240000000a00 */
[----:B------:R-:W-:Y:S01]  /*1770*/  STS [R22+0x3c0], R23 ;  /* 0x0003c01716007388 */ /* 0x000fe20000000800 */
[----:B------:R-:W-:Y:S01]  /*1780*/  LEA R4, R33, UR4, 0x4 ;  /* 0x0000000421047c11 */ /* 0x000fe2000f8e20ff */
[----:B------:R-:W-:-:S04]  /*1790*/  IMAD R8, R41, 0x4, R42 ;  /* 0x0000000429087824 */ /* 0x000fc800078e022a */
[----:B------:R-:W-:Y:S01]  /*17a0*/  BAR.SYNC.DEFER_BLOCKING 0x0 ;  /* 0x0000000000007b1d */ /* 0x000fe20000010000 */
[----:B------:R-:W-:Y:S01]  /*17b0*/  LEA R12, R39, UR4, 0x4 ;  /* 0x00000004270c7c11 */ /* 0x000fe2000f8e20ff */
[----:B------:R-:W-:-:S05]  /*17c0*/  IMAD R4, R41, 0x4, R4 ;  /* 0x0000000429047824 */ /* 0x000fca00078e0204 */
[----:B------:R-:W2:Y:S04]  /*17d0*/  LDS.128 R12, [R12] ;  /* 0x000000000c0c7984 */ /* 0x000ea80000000c00 */
[----:B------:R-:W3:Y:S04]  /*17e0*/  LDS.128 R8, [R8+0x1000] ;  /* 0x0010000008087984 */ /* 0x000ee80000000c00 */
[----:B------:R-:W4:Y:S01]  /*17f0*/  LDS.128 R4, [R4+0x2000] ;  /* 0x0020000004047984 */ /* 0x000f220000000c00 */
[----:B0-----:R-:W-:-:S04]  /*1800*/  IMAD.WIDE R36, R36, 0x4, R18 ;  /* 0x0000000424247825 */ /* 0x001fc800078e0212 */
[----:B-1----:R-:W-:Y:S01]  /*1810*/  IMAD.WIDE R16, R2, 0x4, R18 ;  /* 0x0000000402107825 */ /* 0x002fe200078e0212 */
[----:B------:R-:W-:-:S03]  /*1820*/  LEA R20, R43, UR4, 0x4 ;  /* 0x000000042b147c11 */ /* 0x000fc6000f8e20ff */
[----:B------:R-:W-:-:S04]  /*1830*/  IMAD.WIDE R2, R3, 0x4, R18 ;  /* 0x0000000403027825 */ /* 0x000fc800078e0212 */
[----:B------:R-:W-:Y:S01]  /*1840*/  IMAD R20, R41, 0x4, R20 ;  /* 0x0000000429147824 */ /* 0x000fe200078e0214 */
[----:B--2---:R0:W-:Y:S04]  /*1850*/  @!P0 STG.E.128 desc[UR6][R36.64], R12 ;  /* 0x0000000c24008986 */ /* 0x0041e8000c101d06 */
[----:B---3--:R0:W-:Y:S04]  /*1860*/  @!P0 STG.E.128 desc[UR6][R16.64], R8 ;  /* 0x0000000810008986 */ /* 0x0081e8000c101d06 */
[----:B----4-:R0:W-:Y:S02]  /*1870*/  @!P0 STG.E.128 desc[UR6][R2.64], R4 ;  /* 0x0000000402008986 */ /* 0x0101e4000c101d06 */
[----:B0-----:R-:W-:Y:S05]  /*1880*/  @P0 EXIT ;  /* 0x000000000000094d */ /* 0x001fea0003800000 */
[----:B------:R-:W1:Y:S01]  /*1890*/  LDS.128 R20, [R20+0x3000] ;  /* 0x0030000014147984 */ /* 0x000e620000000c00 */
[----:B0-----:R-:W-:-:S05]  /*18a0*/  IMAD.WIDE R2, R0, 0x4, R18 ;  /* 0x0000000400027825 */ /* 0x001fca00078e0212 */
[----:B-1----:R-:W-:Y:S01]  /*18b0*/  STG.E.128 desc[UR6][R2.64], R20 ;  /* 0x0000001402007986 */ /* 0x002fe2000c101d06 */
[----:B------:R-:W-:Y:S05]  /*18c0*/  EXIT ;  /* 0x000000000000794d */ /* 0x000fea0003800000 */
.L_x_0:
[----:B------:R-:W-:-:S00]  /*18d0*/  BRA `(.L_x_0) ;  /* 0xfffffffc00fc7947 */ /* 0x000fc0000383ffff */
[----:B------:R-:W-:-:S00]  /*18e0*/  NOP ;  /* 0x0000000000007918 */ /* 0x000fc00000000000 */
        /* <DEDUP_REMOVED lines=9> */
.L_x_1:


//--------------------- .nv.global.init           --------------------------
	.section	.nv.global.init,"aw",@progbits
.nv.global.init:
	.type		_$_str,@object
	.size		_$_str,(_$_str_$_2 - _$_str)
_$_str:
        /*0000*/ 	.byte	0x5f, 0x5f, 0x43, 0x55, 0x44, 0x41, 0x5f, 0x46, 0x54, 0x5a, 0x00
	.type		_$_str_$_2,@object
	.size		_$_str_$_2,(.L_1 - _$_str_$_2)
_$_str_$_2:
        /*000b*/ 	.byte	0x5f, 0x5f, 0x43, 0x55, 0x44, 0x41, 0x5f, 0x50, 0x52, 0x45, 0x43, 0x5f, 0x53, 0x51, 0x52, 0x54
        /*001b*/ 	.byte	0x00
.L_1:


//--------------------- .nv.shared.triton_poi_fused__native_batch_norm_legit_no_training_add_relu_9 --------------------------
	.section	.nv.shared.triton_poi_fused__native_batch_norm_legit_no_training_add_relu_9,"aw",@nobits
	.sectionflags	@""
	.align	16
	.zero		1024


//--------------------- .nv.constant0.triton_poi_fused__native_batch_norm_legit_no_training_add_relu_9 --------------------------
	.section	.nv.constant0.triton_poi_fused__native_batch_norm_legit_no_training_add_relu_9,"a",@progbits
	.sectionflags	@""
	.align	4
.nv.constant0.triton_poi_fused__native_batch_norm_legit_no_training_add_relu_9:
	.zero		600
